//
// Generated by NVIDIA NVVM Compiler
//
// Compiler Build ID: CL-36424714
// Cuda compilation tools, release 13.0, V13.0.88
// Based on NVVM 20.0.0
//

.version 9.0
.target sm_100
.address_size 64

	// .globl	_Z11mean_kernelPKfPfii

.visible .entry _Z11mean_kernelPKfPfii(
	.param .u64 .ptr .align 1 _Z11mean_kernelPKfPfii_param_0,
	.param .u64 .ptr .align 1 _Z11mean_kernelPKfPfii_param_1,
	.param .u32 _Z11mean_kernelPKfPfii_param_2,
	.param .u32 _Z11mean_kernelPKfPfii_param_3
)
{
	.reg .pred 	%p<13>;
	.reg .b32 	%r<36>;
	.reg .b32 	%f<85>;
	.reg .b64 	%rd<32>;

	ld.param.u64 	%rd9, [_Z11mean_kernelPKfPfii_param_0];
	ld.param.u64 	%rd8, [_Z11mean_kernelPKfPfii_param_1];
	ld.param.u32 	%r19, [_Z11mean_kernelPKfPfii_param_2];
	ld.param.u32 	%r18, [_Z11mean_kernelPKfPfii_param_3];
	cvta.to.global.u64 	%rd1, %rd9;
	mov.u32 	%r20, %ctaid.y;
	mov.u32 	%r21, %ntid.y;
	mov.u32 	%r22, %tid.y;
	mad.lo.s32 	%r1, %r20, %r21, %r22;
	mov.u32 	%r23, %ctaid.x;
	mov.u32 	%r24, %ntid.x;
	mov.u32 	%r25, %tid.x;
	mad.lo.s32 	%r26, %r23, %r24, %r25;
	setp.ge.s32 	%p1, %r1, %r19;
	setp.gt.s32 	%p2, %r26, 0;
	or.pred  	%p3, %p2, %p1;
	@%p3 bra 	$L__BB0_15;
	setp.lt.s32 	%p4, %r18, 1;
	mov.f32 	%f84, 0f00000000;
	@%p4 bra 	$L__BB0_14;
	mul.lo.s32 	%r2, %r18, %r1;
	and.b32  	%r3, %r18, 15;
	setp.lt.u32 	%p5, %r18, 16;
	mov.f32 	%f84, 0f00000000;
	mov.b32 	%r33, 0;
	@%p5 bra 	$L__BB0_5;
	and.b32  	%r33, %r18, 2147483632;
	neg.s32 	%r31, %r33;
	mul.wide.u32 	%rd10, %r2, 4;
	add.s64 	%rd11, %rd10, %rd1;
	add.s64 	%rd30, %rd11, 32;
	mov.f32 	%f84, 0f00000000;
$L__BB0_4:
	.pragma "nounroll";
	ld.global.f32 	%f18, [%rd30+-32];
	add.f32 	%f19, %f84, %f18;
	ld.global.f32 	%f20, [%rd30+-28];
	add.f32 	%f21, %f19, %f20;
	ld.global.f32 	%f22, [%rd30+-24];
	add.f32 	%f23, %f21, %f22;
	ld.global.f32 	%f24, [%rd30+-20];
	add.f32 	%f25, %f23, %f24;
	ld.global.f32 	%f26, [%rd30+-16];
	add.f32 	%f27, %f25, %f26;
	ld.global.f32 	%f28, [%rd30+-12];
	add.f32 	%f29, %f27, %f28;
	ld.global.f32 	%f30, [%rd30+-8];
	add.f32 	%f31, %f29, %f30;
	ld.global.f32 	%f32, [%rd30+-4];
	add.f32 	%f33, %f31, %f32;
	ld.global.f32 	%f34, [%rd30];
	add.f32 	%f35, %f33, %f34;
	ld.global.f32 	%f36, [%rd30+4];
	add.f32 	%f37, %f35, %f36;
	ld.global.f32 	%f38, [%rd30+8];
	add.f32 	%f39, %f37, %f38;
	ld.global.f32 	%f40, [%rd30+12];
	add.f32 	%f41, %f39, %f40;
	ld.global.f32 	%f42, [%rd30+16];
	add.f32 	%f43, %f41, %f42;
	ld.global.f32 	%f44, [%rd30+20];
	add.f32 	%f45, %f43, %f44;
	ld.global.f32 	%f46, [%rd30+24];
	add.f32 	%f47, %f45, %f46;
	ld.global.f32 	%f48, [%rd30+28];
	add.f32 	%f84, %f47, %f48;
	add.s32 	%r31, %r31, 16;
	add.s64 	%rd30, %rd30, 64;
	setp.ne.s32 	%p6, %r31, 0;
	@%p6 bra 	$L__BB0_4;
$L__BB0_5:
	setp.eq.s32 	%p7, %r3, 0;
	@%p7 bra 	$L__BB0_14;
	and.b32  	%r9, %r18, 7;
	setp.lt.u32 	%p8, %r3, 8;
	@%p8 bra 	$L__BB0_8;
	add.s32 	%r28, %r33, %r2;
	mul.wide.u32 	%rd12, %r28, 4;
	add.s64 	%rd13, %rd1, %rd12;
	ld.global.f32 	%f50, [%rd13];
	add.f32 	%f51, %f84, %f50;
	cvt.u64.u32 	%rd14, %r2;
	cvt.u64.u32 	%rd15, %r33;
	add.s64 	%rd16, %rd15, %rd14;
	shl.b64 	%rd17, %rd16, 2;
	add.s64 	%rd18, %rd1, %rd17;
	ld.global.f32 	%f52, [%rd18+4];
	add.f32 	%f53, %f51, %f52;
	ld.global.f32 	%f54, [%rd18+8];
	add.f32 	%f55, %f53, %f54;
	ld.global.f32 	%f56, [%rd18+12];
	add.f32 	%f57, %f55, %f56;
	ld.global.f32 	%f58, [%rd18+16];
	add.f32 	%f59, %f57, %f58;
	ld.global.f32 	%f60, [%rd18+20];
	add.f32 	%f61, %f59, %f60;
	ld.global.f32 	%f62, [%rd18+24];
	add.f32 	%f63, %f61, %f62;
	ld.global.f32 	%f64, [%rd18+28];
	add.f32 	%f84, %f63, %f64;
	add.s32 	%r33, %r33, 8;
$L__BB0_8:
	setp.eq.s32 	%p9, %r9, 0;
	@%p9 bra 	$L__BB0_14;
	and.b32  	%r12, %r18, 3;
	setp.lt.u32 	%p10, %r9, 4;
	@%p10 bra 	$L__BB0_11;
	add.s32 	%r29, %r33, %r2;
	mul.wide.u32 	%rd19, %r29, 4;
	add.s64 	%rd20, %rd1, %rd19;
	ld.global.f32 	%f66, [%rd20];
	add.f32 	%f67, %f84, %f66;
	cvt.u64.u32 	%rd21, %r2;
	cvt.u64.u32 	%rd22, %r33;
	add.s64 	%rd23, %rd22, %rd21;
	shl.b64 	%rd24, %rd23, 2;
	add.s64 	%rd25, %rd1, %rd24;
	ld.global.f32 	%f68, [%rd25+4];
	add.f32 	%f69, %f67, %f68;
	ld.global.f32 	%f70, [%rd25+8];
	add.f32 	%f71, %f69, %f70;
	ld.global.f32 	%f72, [%rd25+12];
	add.f32 	%f84, %f71, %f72;
	add.s32 	%r33, %r33, 4;
$L__BB0_11:
	setp.eq.s32 	%p11, %r12, 0;
	@%p11 bra 	$L__BB0_14;
	add.s32 	%r30, %r33, %r2;
	mul.wide.u32 	%rd26, %r30, 4;
	add.s64 	%rd31, %rd1, %rd26;
	neg.s32 	%r35, %r12;
$L__BB0_13:
	.pragma "nounroll";
	ld.global.f32 	%f73, [%rd31];
	add.f32 	%f84, %f84, %f73;
	add.s64 	%rd31, %rd31, 4;
	add.s32 	%r35, %r35, 1;
	setp.ne.s32 	%p12, %r35, 0;
	@%p12 bra 	$L__BB0_13;
$L__BB0_14:
	cvt.rn.f32.s32 	%f74, %r18;
	div.rn.f32 	%f75, %f84, %f74;
	cvta.to.global.u64 	%rd27, %rd8;
	mul.wide.u32 	%rd28, %r1, 4;
	add.s64 	%rd29, %rd27, %rd28;
	st.global.f32 	[%rd29], %f75;
$L__BB0_15:
	ret;

}
	// .globl	_Z13det2x2_kernelPKfPfi
.visible .entry _Z13det2x2_kernelPKfPfi(
	.param .u64 .ptr .align 1 _Z13det2x2_kernelPKfPfi_param_0,
	.param .u64 .ptr .align 1 _Z13det2x2_kernelPKfPfi_param_1,
	.param .u32 _Z13det2x2_kernelPKfPfi_param_2
)
{
	.reg .pred 	%p<2>;
	.reg .b32 	%r<7>;
	.reg .b32 	%f<8>;
	.reg .b64 	%rd<9>;

	ld.param.u64 	%rd1, [_Z13det2x2_kernelPKfPfi_param_0];
	ld.param.u64 	%rd2, [_Z13det2x2_kernelPKfPfi_param_1];
	ld.param.u32 	%r2, [_Z13det2x2_kernelPKfPfi_param_2];
	mov.u32 	%r3, %ctaid.x;
	mov.u32 	%r4, %ntid.x;
	mov.u32 	%r5, %tid.x;
	mad.lo.s32 	%r1, %r3, %r4, %r5;
	setp.ge.s32 	%p1, %r1, %r2;
	@%p1 bra 	$L__BB1_2;
	cvta.to.global.u64 	%rd3, %rd1;
	cvta.to.global.u64 	%rd4, %rd2;
	shl.b32 	%r6, %r1, 2;
	mul.wide.s32 	%rd5, %r6, 4;
	add.s64 	%rd6, %rd3, %rd5;
	ld.global.f32 	%f1, [%rd6];
	ld.global.f32 	%f2, [%rd6+4];
	ld.global.f32 	%f3, [%rd6+8];
	ld.global.f32 	%f4, [%rd6+12];
	mul.f32 	%f5, %f1, %f4;
	mul.f32 	%f6, %f2, %f3;
	sub.f32 	%f7, %f5, %f6;
	mul.wide.s32 	%rd7, %r1, 4;
	add.s64 	%rd8, %rd4, %rd7;
	st.global.f32 	[%rd8], %f7;
$L__BB1_2:
	ret;

}


// ===== COMPILED SASS (sm_100) =====

	.target	sm_100

	.elftype	@"ET_EXEC"


//--------------------- .note.nv.tkinfo           --------------------------
	.section	.note.nv.tkinfo,"",@"SHT_NOTE"
	.sectionflags	@"SHF_NOTE_NV_TKINFO"
	.tkinfo
        /*0018*/ 	.word	0x00000002
        /*0030*/ 	.string	""
        /*0030*/ 	.string	"ptxas"
        /*0030*/ 	.string	"Cuda compilation tools, release 13.0, V13.0.88"
        /*0030*/ 	.string	"Build cuda_13.0.r13.0/compiler.36424714_0"
        /*0030*/ 	.string	"-arch sm_100 -m 64 "



//--------------------- .note.nv.cuinfo           --------------------------
	.section	.note.nv.cuinfo,"",@"SHT_NOTE"
	.sectionflags	@"SHF_NOTE_NV_CUINFO"
        /*0018*/ 	.short	0x0002
        /*001a*/ 	.short	0x0064
        /*001c*/ 	.short	0x0082
	.zero		2


//--------------------- .nv.info                  --------------------------
	.section	.nv.info,"",@"SHT_CUDA_INFO"
	.align	4


	//----- nvinfo : EIATTR_REGCOUNT
	.align		4
        /*0000*/ 	.byte	0x04, 0x2f
        /*0002*/ 	.short	(.L_1 - .L_0)
	.align		4
.L_0:
        /*0004*/ 	.word	index@(_Z11mean_kernelPKfPfii)
        /*0008*/ 	.word	0x0000001f


	//----- nvinfo : EIATTR_FRAME_SIZE
	.align		4
.L_1:
        /*000c*/ 	.byte	0x04, 0x11
        /*000e*/ 	.short	(.L_3 - .L_2)
	.align		4
.L_2:
        /*0010*/ 	.word	index@($__internal_0_$__cuda_sm3x_div_rn_noftz_f32_slowpath)
        /*0014*/ 	.word	0x00000000


	//----- nvinfo : EIATTR_FRAME_SIZE
	.align		4
.L_3:
        /*0018*/ 	.byte	0x04, 0x11
        /*001a*/ 	.short	(.L_5 - .L_4)
	.align		4
.L_4:
        /*001c*/ 	.word	index@(_Z11mean_kernelPKfPfii)
        /*0020*/ 	.word	0x00000000


	//----- nvinfo : EIATTR_REGCOUNT
	.align		4
.L_5:
        /*0024*/ 	.byte	0x04, 0x2f
        /*0026*/ 	.short	(.L_7 - .L_6)
	.align		4
.L_6:
        /*0028*/ 	.word	index@(_Z13det2x2_kernelPKfPfi)
        /*002c*/ 	.word	0x0000000e


	//----- nvinfo : EIATTR_FRAME_SIZE
	.align		4
.L_7:
        /*0030*/ 	.byte	0x04, 0x11
        /*0032*/ 	.short	(.L_9 - .L_8)
	.align		4
.L_8:
        /*0034*/ 	.word	index@(_Z13det2x2_kernelPKfPfi)
        /*0038*/ 	.word	0x00000000


	//----- nvinfo : EIATTR_MIN_STACK_SIZE
	.align		4
.L_9:
        /*003c*/ 	.byte	0x04, 0x12
        /*003e*/ 	.short	(.L_11 - .L_10)
	.align		4
.L_10:
        /*0040*/ 	.word	index@(_Z13det2x2_kernelPKfPfi)
        /*0044*/ 	.word	0x00000000


	//----- nvinfo : EIATTR_MIN_STACK_SIZE
	.align		4
.L_11:
        /*0048*/ 	.byte	0x04, 0x12
        /*004a*/ 	.short	(.L_13 - .L_12)
	.align		4
.L_12:
        /*004c*/ 	.word	index@(_Z11mean_kernelPKfPfii)
        /*0050*/ 	.word	0x00000000
.L_13:


//--------------------- .nv.compat                --------------------------
	.section	.nv.compat,"",@"SHT_CUDA_COMPAT_INFO"
	.align	4
        /*0000*/ 	.byte	0x02, 0x09, 0x00, 0x00, 0x02, 0x02, 0x01, 0x00, 0x02, 0x05, 0x05, 0x00, 0x03, 0x07, 0x01, 0x01
        /*0010*/ 	.byte	0x02, 0x03, 0x00, 0x00, 0x02, 0x06, 0x01, 0x00, 0x04, 0x0b, 0x08, 0x00, 0x01, 0x00, 0x00, 0x00
        /*0020*/ 	.byte	0x00, 0x00, 0x00, 0x00


//--------------------- .nv.info._Z13det2x2_kernelPKfPfi --------------------------
	.section	.nv.info._Z13det2x2_kernelPKfPfi,"",@"SHT_CUDA_INFO"
	.sectionflags	@""
	.align	4


	//----- nvinfo : EIATTR_CUDA_API_VERSION
	.align		4
        /*0000*/ 	.byte	0x04, 0x37
        /*0002*/ 	.short	(.L_15 - .L_14)
.L_14:
        /*0004*/ 	.word	0x00000082


	//----- nvinfo : EIATTR_KPARAM_INFO
	.align		4
.L_15:
        /*0008*/ 	.byte	0x04, 0x17
        /*000a*/ 	.short	(.L_17 - .L_16)
.L_16:
        /*000c*/ 	.word	0x00000000
        /*0010*/ 	.short	0x0002
        /*0012*/ 	.short	0x0010
        /*0014*/ 	.byte	0x00, 0xf0, 0x11, 0x00


	//----- nvinfo : EIATTR_KPARAM_INFO
	.align		4
.L_17:
        /*0018*/ 	.byte	0x04, 0x17
        /*001a*/ 	.short	(.L_19 - .L_18)
.L_18:
        /*001c*/ 	.word	0x00000000
        /*0020*/ 	.short	0x0001
        /*0022*/ 	.short	0x0008
        /*0024*/ 	.byte	0x00, 0xf5, 0x21, 0x00


	//----- nvinfo : EIATTR_KPARAM_INFO
	.align		4
.L_19:
        /*0028*/ 	.byte	0x04, 0x17
        /*002a*/ 	.short	(.L_21 - .L_20)
.L_20:
        /*002c*/ 	.word	0x00000000
        /*0030*/ 	.short	0x0000
        /*0032*/ 	.short	0x0000
        /*0034*/ 	.byte	0x00, 0xf5, 0x21, 0x00


	//----- nvinfo : EIATTR_SPARSE_MMA_MASK
	.align		4
.L_21:
        /*0038*/ 	.byte	0x03, 0x50
        /*003a*/ 	.short	0x0000


	//----- nvinfo : EIATTR_MAXREG_COUNT
	.align		4
        /*003c*/ 	.byte	0x03, 0x1b
        /*003e*/ 	.short	0x00ff


	//----- nvinfo : EIATTR_MERCURY_ISA_VERSION
	.align		4
        /*0040*/ 	.byte	0x03, 0x5f
        /*0042*/ 	.short	0x0101


	//----- nvinfo : EIATTR_VRC_CTA_INIT_COUNT
	.align		4
        /*0044*/ 	.byte	0x02, 0x4a
	.zero		1
	.zero		1


	//----- nvinfo : EIATTR_EXIT_INSTR_OFFSETS
	.align		4
        /*0048*/ 	.byte	0x04, 0x1c
        /*004a*/ 	.short	(.L_23 - .L_22)


	//   ....[0]....
.L_22:
        /*004c*/ 	.word	0x00000070


	//   ....[1]....
        /*0050*/ 	.word	0x00000150


	//----- nvinfo : EIATTR_CBANK_PARAM_SIZE
	.align		4
.L_23:
        /*0054*/ 	.byte	0x03, 0x19
        /*0056*/ 	.short	0x0014


	//----- nvinfo : EIATTR_PARAM_CBANK
	.align		4
        /*0058*/ 	.byte	0x04, 0x0a
        /*005a*/ 	.short	(.L_25 - .L_24)
	.align		4
.L_24:
        /*005c*/ 	.word	index@(.nv.constant0._Z13det2x2_kernelPKfPfi)
        /*0060*/ 	.short	0x0380
        /*0062*/ 	.short	0x0014


	//----- nvinfo : EIATTR_SW_WAR
	.align		4
.L_25:
        /*0064*/ 	.byte	0x04, 0x36
        /*0066*/ 	.short	(.L_27 - .L_26)
.L_26:
        /*0068*/ 	.word	0x00000008
.L_27:


//--------------------- .nv.info._Z11mean_kernelPKfPfii --------------------------
	.section	.nv.info._Z11mean_kernelPKfPfii,"",@"SHT_CUDA_INFO"
	.sectionflags	@""
	.align	4


	//----- nvinfo : EIATTR_CUDA_API_VERSION
	.align		4
        /*0000*/ 	.byte	0x04, 0x37
        /*0002*/ 	.short	(.L_29 - .L_28)
.L_28:
        /*0004*/ 	.word	0x00000082


	//----- nvinfo : EIATTR_KPARAM_INFO
	.align		4
.L_29:
        /*0008*/ 	.byte	0x04, 0x17
        /*000a*/ 	.short	(.L_31 - .L_30)
.L_30:
        /*000c*/ 	.word	0x00000000
        /*0010*/ 	.short	0x0003
        /*0012*/ 	.short	0x0014
        /*0014*/ 	.byte	0x00, 0xf0, 0x11, 0x00


	//----- nvinfo : EIATTR_KPARAM_INFO
	.align		4
.L_31:
        /*0018*/ 	.byte	0x04, 0x17
        /*001a*/ 	.short	(.L_33 - .L_32)
.L_32:
        /*001c*/ 	.word	0x00000000
        /*0020*/ 	.short	0x0002
        /*0022*/ 	.short	0x0010
        /*0024*/ 	.byte	0x00, 0xf0, 0x11, 0x00


	//----- nvinfo : EIATTR_KPARAM_INFO
	.align		4
.L_33:
        /*0028*/ 	.byte	0x04, 0x17
        /*002a*/ 	.short	(.L_35 - .L_34)
.L_34:
        /*002c*/ 	.word	0x00000000
        /*0030*/ 	.short	0x0001
        /*0032*/ 	.short	0x0008
        /*0034*/ 	.byte	0x00, 0xf5, 0x21, 0x00


	//----- nvinfo : EIATTR_KPARAM_INFO
	.align		4
.L_35:
        /*0038*/ 	.byte	0x04, 0x17
        /*003a*/ 	.short	(.L_37 - .L_36)
.L_36:
        /*003c*/ 	.word	0x00000000
        /*0040*/ 	.short	0x0000
        /*0042*/ 	.short	0x0000
        /*0044*/ 	.byte	0x00, 0xf5, 0x21, 0x00


	//----- nvinfo : EIATTR_SPARSE_MMA_MASK
	.align		4
.L_37:
        /*0048*/ 	.byte	0x03, 0x50
        /*004a*/ 	.short	0x0000


	//----- nvinfo : EIATTR_MAXREG_COUNT
	.align		4
        /*004c*/ 	.byte	0x03, 0x1b
        /*004e*/ 	.short	0x00ff


	//----- nvinfo : EIATTR_MERCURY_ISA_VERSION
	.align		4
        /*0050*/ 	.byte	0x03, 0x5f
        /*0052*/ 	.short	0x0101


	//----- nvinfo : EIATTR_VRC_CTA_INIT_COUNT
	.align		4
        /*0054*/ 	.byte	0x02, 0x4a
	.zero		1
	.zero		1


	//----- nvinfo : EIATTR_EXIT_INSTR_OFFSETS
	.align		4
        /*0058*/ 	.byte	0x04, 0x1c
        /*005a*/ 	.short	(.L_39 - .L_38)


	//   ....[0]....
.L_38:
        /*005c*/ 	.word	0x000000c0


	//   ....[1]....
        /*0060*/ 	.word	0x00000960


	//----- nvinfo : EIATTR_CRS_STACK_SIZE
	.align		4
.L_39:
        /*0064*/ 	.byte	0x04, 0x1e
        /*0066*/ 	.short	(.L_41 - .L_40)
.L_40:
        /*0068*/ 	.word	0x00000000


	//----- nvinfo : EIATTR_CBANK_PARAM_SIZE
	.align		4
.L_41:
        /*006c*/ 	.byte	0x03, 0x19
        /*006e*/ 	.short	0x0018


	//----- nvinfo : EIATTR_PARAM_CBANK
	.align		4
        /*0070*/ 	.byte	0x04, 0x0a
        /*0072*/ 	.short	(.L_43 - .L_42)
	.align		4
.L_42:
        /*0074*/ 	.word	index@(.nv.constant0._Z11mean_kernelPKfPfii)
        /*0078*/ 	.short	0x0380
        /*007a*/ 	.short	0x0018


	//----- nvinfo : EIATTR_SW_WAR
	.align		4
.L_43:
        /*007c*/ 	.byte	0x04, 0x36
        /*007e*/ 	.short	(.L_45 - .L_44)
.L_44:
        /*0080*/ 	.word	0x00000008
.L_45:


//--------------------- .nv.callgraph             --------------------------
	.section	.nv.callgraph,"",@"SHT_CUDA_CALLGRAPH"
	.align	4
	.sectionentsize	8
	.align		4
        /*0000*/ 	.word	0x00000000
	.align		4
        /*0004*/ 	.word	0xffffffff
	.align		4
        /*0008*/ 	.word	0x00000000
	.align		4
        /*000c*/ 	.word	0xfffffffe
	.align		4
        /*0010*/ 	.word	0x00000000
	.align		4
        /*0014*/ 	.word	0xfffffffd
	.align		4
        /*0018*/ 	.word	0x00000000
	.align		4
        /*001c*/ 	.word	0xfffffffc


//--------------------- .text._Z13det2x2_kernelPKfPfi --------------------------
	.section	.text._Z13det2x2_kernelPKfPfi,"ax",@progbits
	.align	128
        .global         _Z13det2x2_kernelPKfPfi
        .type           _Z13det2x2_kernelPKfPfi,@function
        .size           _Z13det2x2_kernelPKfPfi,(.L_x_22 - _Z13det2x2_kernelPKfPfi)
        .other          _Z13det2x2_kernelPKfPfi,@"STO_CUDA_ENTRY STV_DEFAULT"
_Z13det2x2_kernelPKfPfi:
.text._Z13det2x2_kernelPKfPfi:
[----:B------:R-:W-:Y:S01]  /*0000*/  LDC R1, c[0x0][0x37c] ;  /* 0x0000df00ff017b82 */ /* 0x000fe20000000800 */
[----:B------:R-:W0:Y:S07]  /*0010*/  S2R R0, SR_TID.X ;  /* 0x0000000000007919 */ /* 0x000e2e0000002100 */
[----:B------:R-:W0:Y:S01]  /*0020*/  S2UR UR4, SR_CTAID.X ;  /* 0x00000000000479c3 */ /* 0x000e220000002500 */
[----:B------:R-:W1:Y:S07]  /*0030*/  LDCU UR5, c[0x0][0x390] ;  /* 0x00007200ff0577ac */ /* 0x000e6e0008000800 */
[----:B------:R-:W0:Y:S02]  /*0040*/  LDC R7, c[0x0][0x360] ;  /* 0x0000d800ff077b82 */ /* 0x000e240000000800 */
[----:B0-----:R-:W-:-:S05]  /*0050*/  IMAD R7, R7, UR4, R0 ;  /* 0x0000000407077c24 */ /* 0x001fca000f8e0200 */
[----:B-1----:R-:W-:-:S13]  /*0060*/  ISETP.GE.AND P0, PT, R7, UR5, PT ;  /* 0x0000000507007c0c */ /* 0x002fda000bf06270 */
[----:B------:R-:W-:Y:S05]  /*0070*/  @P0 EXIT ;  /* 0x000000000000094d */ /* 0x000fea0003800000 */
[----:B------:R-:W0:Y:S01]  /*0080*/  LDC.64 R2, c[0x0][0x380] ;  /* 0x0000e000ff027b82 */ /* 0x000e220000000a00 */
[----:B------:R-:W1:Y:S01]  /*0090*/  LDCU.64 UR4, c[0x0][0x358] ;  /* 0x00006b00ff0477ac */ /* 0x000e620008000a00 */
[----:B------:R-:W-:-:S05]  /*00a0*/  SHF.L.U32 R5, R7, 0x2, RZ ;  /* 0x0000000207057819 */ /* 0x000fca00000006ff */
[----:B0-----:R-:W-:Y:S02]  /*00b0*/  IMAD.WIDE R2, R5, 0x4, R2 ;  /* 0x0000000405027825 */ /* 0x001fe400078e0202 */
[----:B------:R-:W0:Y:S03]  /*00c0*/  LDC.64 R4, c[0x0][0x388] ;  /* 0x0000e200ff047b82 */ /* 0x000e260000000a00 */
[----:B-1----:R-:W2:Y:S04]  /*00d0*/  LDG.E R6, desc[UR4][R2.64+0x4] ;  /* 0x0000040402067981 */ /* 0x002ea8000c1e1900 */
[----:B------:R-:W2:Y:S04]  /*00e0*/  LDG.E R9, desc[UR4][R2.64+0x8] ;  /* 0x0000080402097981 */ /* 0x000ea8000c1e1900 */
[----:B------:R-:W3:Y:S04]  /*00f0*/  LDG.E R0, desc[UR4][R2.64] ;  /* 0x0000000402007981 */ /* 0x000ee8000c1e1900 */
[----:B------:R-:W3:Y:S01]  /*0100*/  LDG.E R11, desc[UR4][R2.64+0xc] ;  /* 0x00000c04020b7981 */ /* 0x000ee2000c1e1900 */
[----:B0-----:R-:W-:-:S04]  /*0110*/  IMAD.WIDE R4, R7, 0x4, R4 ;  /* 0x0000000407047825 */ /* 0x001fc800078e0204 */
[----:B--2---:R-:W-:-:S04]  /*0120*/  FMUL R9, R6, R9 ;  /* 0x0000000906097220 */ /* 0x004fc80000400000 */
[----:B---3--:R-:W-:-:S05]  /*0130*/  FFMA R9, R0, R11, -R9 ;  /* 0x0000000b00097223 */ /* 0x008fca0000000809 */
[----:B------:R-:W-:Y:S01]  /*0140*/  STG.E desc[UR4][R4.64], R9 ;  /* 0x0000000904007986 */ /* 0x000fe2000c101904 */
[----:B------:R-:W-:Y:S05]  /*0150*/  EXIT ;  /* 0x000000000000794d */ /* 0x000fea0003800000 */
.L_x_0:
[----:B------:R-:W-:-:S00]  /*0160*/  BRA `(.L_x_0) ;  /* 0xfffffffc00fc7947 */ /* 0x000fc0000383ffff */
[----:B------:R-:W-:-:S00]  /*0170*/  NOP ;  /* 0x0000000000007918 */ /* 0x000fc00000000000 */
        /* <DEDUP_REMOVED lines=8> */
.L_x_22:


//--------------------- .text._Z11mean_kernelPKfPfii --------------------------
	.section	.text._Z11mean_kernelPKfPfii,"ax",@progbits
	.align	128
        .global         _Z11mean_kernelPKfPfii
        .type           _Z11mean_kernelPKfPfii,@function
        .size           _Z11mean_kernelPKfPfii,(.L_x_21 - _Z11mean_kernelPKfPfii)
        .other          _Z11mean_kernelPKfPfii,@"STO_CUDA_ENTRY STV_DEFAULT"
_Z11mean_kernelPKfPfii:
.text._Z11mean_kernelPKfPfii:
[----:B------:R-:W-:Y:S01]  /*0000*/  LDC R1, c[0x0][0x37c] ;  /* 0x0000df00ff017b82 */ /* 0x000fe20000000800 */
[----:B------:R-:W0:Y:S07]  /*0010*/  S2R R3, SR_TID.Y ;  /* 0x0000000000037919 */ /* 0x000e2e0000002200 */
[----:B------:R-:W0:Y:S01]  /*0020*/  S2UR UR4, SR_CTAID.Y ;  /* 0x00000000000479c3 */ /* 0x000e220000002600 */
[----:B------:R-:W1:Y:S01]  /*0030*/  LDCU UR6, c[0x0][0x390] ;  /* 0x00007200ff0677ac */ /* 0x000e620008000800 */
[----:B------:R-:W2:Y:S06]  /*0040*/  S2R R5, SR_TID.X ;  /* 0x0000000000057919 */ /* 0x000eac0000002100 */
[----:B------:R-:W0:Y:S08]  /*0050*/  LDC R2, c[0x0][0x364] ;  /* 0x0000d900ff027b82 */ /* 0x000e300000000800 */
[----:B------:R-:W2:Y:S08]  /*0060*/  S2UR UR5, SR_CTAID.X ;  /* 0x00000000000579c3 */ /* 0x000eb00000002500 */
[----:B------:R-:W2:Y:S01]  /*0070*/  LDC R0, c[0x0][0x360] ;  /* 0x0000d800ff007b82 */ /* 0x000ea20000000800 */
[----:B0-----:R-:W-:-:S05]  /*0080*/  IMAD R2, R2, UR4, R3 ;  /* 0x0000000402027c24 */ /* 0x001fca000f8e0203 */
[----:B-1----:R-:W-:Y:S01]  /*0090*/  ISETP.GE.AND P0, PT, R2, UR6, PT ;  /* 0x0000000602007c0c */ /* 0x002fe2000bf06270 */
[----:B--2---:R-:W-:-:S05]  /*00a0*/  IMAD R0, R0, UR5, R5 ;  /* 0x0000000500007c24 */ /* 0x004fca000f8e0205 */
[----:B------:R-:W-:-:S13]  /*00b0*/  ISETP.GT.OR P0, PT, R0, RZ, P0 ;  /* 0x000000ff0000720c */ /* 0x000fda0000704670 */
[----:B------:R-:W-:Y:S05]  /*00c0*/  @P0 EXIT ;  /* 0x000000000000094d */ /* 0x000fea0003800000 */
[----:B------:R-:W0:Y:S01]  /*00d0*/  LDCU UR7, c[0x0][0x394] ;  /* 0x00007280ff0777ac */ /* 0x000e220008000800 */
[----:B------:R-:W-:Y:S01]  /*00e0*/  IMAD.MOV.U32 R3, RZ, RZ, RZ ;  /* 0x000000ffff037224 */ /* 0x000fe200078e00ff */
[----:B------:R-:W1:Y:S01]  /*00f0*/  LDCU.64 UR8, c[0x0][0x358] ;  /* 0x00006b00ff0877ac */ /* 0x000e620008000a00 */
[----:B0-----:R-:W-:-:S09]  /*0100*/  UISETP.GE.AND UP0, UPT, UR7, 0x1, UPT ;  /* 0x000000010700788c */ /* 0x001fd2000bf06270 */
[----:B-1----:R-:W-:Y:S05]  /*0110*/  BRA.U !UP0, `(.L_x_1) ;  /* 0x0000000508cc7547 */ /* 0x002fea000b800000 */
[----:B------:R-:W-:Y:S02]  /*0120*/  UISETP.GE.U32.AND UP1, UPT, UR7, 0x10, UPT ;  /* 0x000000100700788c */ /* 0x000fe4000bf26070 */
[----:B------:R-:W-:Y:S01]  /*0130*/  IMAD R0, R2, UR7, RZ ;  /* 0x0000000702007c24 */ /* 0x000fe2000f8e02ff */
[----:B------:R-:W-:Y:S01]  /*0140*/  ULOP3.LUT UR5, UR7, 0xf, URZ, 0xc0, !UPT ;  /* 0x0000000f07057892 */ /* 0x000fe2000f8ec0ff */
[----:B------:R-:W-:Y:S01]  /*0150*/  IMAD.MOV.U32 R3, RZ, RZ, RZ ;  /* 0x000000ffff037224 */ /* 0x000fe200078e00ff */
[----:B------:R-:W-:Y:S02]  /*0160*/  UMOV UR4, URZ ;  /* 0x000000ff00047c82 */ /* 0x000fe40008000000 */
[----:B------:R-:W-:Y:S02]  /*0170*/  UISETP.NE.AND UP0, UPT, UR5, URZ, UPT ;  /* 0x000000ff0500728c */ /* 0x000fe4000bf05270 */
[----:B------:R-:W-:Y:S09]  /*0180*/  BRA.U !UP1, `(.L_x_2) ;  /* 0x0000000109b07547 */ /* 0x000ff2000b800000 */
[----:B------:R-:W0:Y:S01]  /*0190*/  LDC.64 R4, c[0x0][0x380] ;  /* 0x0000e000ff047b82 */ /* 0x000e220000000a00 */
[----:B------:R-:W-:Y:S01]  /*01a0*/  HFMA2 R3, -RZ, RZ, 0, 0 ;  /* 0x00000000ff037431 */ /* 0x000fe200000001ff */
[----:B------:R-:W-:-:S04]  /*01b0*/  ULOP3.LUT UR4, UR7, 0x7ffffff0, URZ, 0xc0, !UPT ;  /* 0x7ffffff007047892 */ /* 0x000fc8000f8ec0ff */
[----:B------:R-:W-:Y:S01]  /*01c0*/  UIADD3 UR6, UPT, UPT, -UR4, URZ, URZ ;  /* 0x000000ff04067290 */ /* 0x000fe2000fffe1ff */
[----:B0-----:R-:W-:-:S03]  /*01d0*/  IMAD.WIDE.U32 R4, R0, 0x4, R4 ;  /* 0x0000000400047825 */ /* 0x001fc600078e0004 */
[----:B------:R-:W-:-:S05]  /*01e0*/  IADD3 R4, P0, PT, R4, 0x20, RZ ;  /* 0x0000002004047810 */ /* 0x000fca0007f1e0ff */
[----:B------:R-:W-:-:S08]  /*01f0*/  IMAD.X R5, RZ, RZ, R5, P0 ;  /* 0x000000ffff057224 */ /* 0x000fd000000e0605 */
.L_x_3:
[----:B------:R-:W2:Y:S04]  /*0200*/  LDG.E R14, desc[UR8][R4.64+-0x20] ;  /* 0xffffe008040e7981 */ /* 0x000ea8000c1e1900 */
[----:B------:R-:W3:Y:S04]  /*0210*/  LDG.E R13, desc[UR8][R4.64+-0x1c] ;  /* 0xffffe408040d7981 */ /* 0x000ee8000c1e1900 */
[----:B------:R-:W4:Y:S04]  /*0220*/  LDG.E R16, desc[UR8][R4.64+-0x18] ;  /* 0xffffe80804107981 */ /* 0x000f28000c1e1900 */
[----:B------:R-:W5:Y:S04]  /*0230*/  LDG.E R18, desc[UR8][R4.64+-0x14] ;  /* 0xffffec0804127981 */ /* 0x000f68000c1e1900 */
        /* <DEDUP_REMOVED lines=11> */
[----:B------:R0:W5:Y:S01]  /*02f0*/  LDG.E R6, desc[UR8][R4.64+0x1c] ;  /* 0x00001c0804067981 */ /* 0x000162000c1e1900 */
[----:B------:R-:W-:-:S04]  /*0300*/  UIADD3 UR6, UPT, UPT, UR6, 0x10, URZ ;  /* 0x0000001006067890 */ /* 0x000fc8000fffe0ff */
[----:B------:R-:W-:Y:S01]  /*0310*/  UISETP.NE.AND UP1, UPT, UR6, URZ, UPT ;  /* 0x000000ff0600728c */ /* 0x000fe2000bf25270 */
[----:B0-----:R-:W-:-:S04]  /*0320*/  IADD3 R4, P0, PT, R4, 0x40, RZ ;  /* 0x0000004004047810 */ /* 0x001fc80007f1e0ff */
[----:B------:R-:W-:Y:S01]  /*0330*/  IADD3.X R5, PT, PT, RZ, R5, RZ, P0, !PT ;  /* 0x00000005ff057210 */ /* 0x000fe200007fe4ff */
[----:B--2---:R-:W-:-:S04]  /*0340*/  FADD R14, R14, R3 ;  /* 0x000000030e0e7221 */ /* 0x004fc80000000000 */
[----:B---3--:R-:W-:-:S04]  /*0350*/  FADD R13, R14, R13 ;  /* 0x0000000d0e0d7221 */ /* 0x008fc80000000000 */
[----:B----4-:R-:W-:-:S04]  /*0360*/  FADD R13, R13, R16 ;  /* 0x000000100d0d7221 */ /* 0x010fc80000000000 */
[----:B-----5:R-:W-:-:S04]  /*0370*/  FADD R13, R13, R18 ;  /* 0x000000120d0d7221 */ /* 0x020fc80000000000 */
[----:B------:R-:W-:-:S04]  /*0380*/  FADD R13, R13, R20 ;  /* 0x000000140d0d7221 */ /* 0x000fc80000000000 */
        /* <DEDUP_REMOVED lines=10> */
[----:B------:R-:W-:Y:S01]  /*0430*/  FADD R3, R7, R6 ;  /* 0x0000000607037221 */ /* 0x000fe20000000000 */
[----:B------:R-:W-:Y:S06]  /*0440*/  BRA.U UP1, `(.L_x_3) ;  /* 0xfffffffd016c7547 */ /* 0x000fec000b83ffff */
.L_x_2:
[----:B------:R-:W-:Y:S05]  /*0450*/  BRA.U !UP0, `(.L_x_1) ;  /* 0x0000000108fc7547 */ /* 0x000fea000b800000 */
[----:B------:R-:W-:Y:S02]  /*0460*/  UISETP.GE.U32.AND UP0, UPT, UR5, 0x8, UPT ;  /* 0x000000080500788c */ /* 0x000fe4000bf06070 */
[----:B------:R-:W-:-:S04]  /*0470*/  ULOP3.LUT UR6, UR7, 0x7, URZ, 0xc0, !UPT ;  /* 0x0000000707067892 */ /* 0x000fc8000f8ec0ff */
[----:B------:R-:W-:-:S03]  /*0480*/  UISETP.NE.AND UP1, UPT, UR6, URZ, UPT ;  /* 0x000000ff0600728c */ /* 0x000fc6000bf25270 */
[----:B------:R-:W-:Y:S08]  /*0490*/  BRA.U !UP0, `(.L_x_4) ;  /* 0x0000000108647547 */ /* 0x000ff0000b800000 */
[----:B------:R-:W0:Y:S01]  /*04a0*/  LDC.64 R6, c[0x0][0x380] ;  /* 0x0000e000ff067b82 */ /* 0x000e220000000a00 */
[----:B------:R-:W1:Y:S01]  /*04b0*/  LDCU.64 UR10, c[0x0][0x380] ;  /* 0x00007000ff0a77ac */ /* 0x000e620008000a00 */
[C---:B------:R-:W-:Y:S01]  /*04c0*/  IADD3 R8, P0, PT, R0.reuse, UR4, RZ ;  /* 0x0000000400087c10 */ /* 0x040fe2000ff1e0ff */
[----:B------:R-:W-:-:S03]  /*04d0*/  VIADD R5, R0, UR4 ;  /* 0x0000000400057c36 */ /* 0x000fc60008000000 */
[----:B------:R-:W-:Y:S02]  /*04e0*/  IADD3.X R9, PT, PT, RZ, RZ, RZ, P0, !PT ;  /* 0x000000ffff097210 */ /* 0x000fe400007fe4ff */
[----:B-1----:R-:W-:Y:S01]  /*04f0*/  LEA R4, P0, R8, UR10, 0x2 ;  /* 0x0000000a08047c11 */ /* 0x002fe2000f8010ff */
[----:B0-----:R-:W-:-:S03]  /*0500*/  IMAD.WIDE.U32 R6, R5, 0x4, R6 ;  /* 0x0000000405067825 */ /* 0x001fc600078e0006 */
[----:B------:R-:W-:-:S03]  /*0510*/  LEA.HI.X R5, R8, UR11, R9, 0x2, P0 ;  /* 0x0000000b08057c11 */ /* 0x000fc600080f1409 */
[----:B------:R-:W2:Y:S04]  /*0520*/  LDG.E R6, desc[UR8][R6.64] ;  /* 0x0000000806067981 */ /* 0x000ea8000c1e1900 */
[----:B------:R-:W3:Y:S04]  /*0530*/  LDG.E R8, desc[UR8][R4.64+0x4] ;  /* 0x0000040804087981 */ /* 0x000ee8000c1e1900 */
[----:B------:R-:W4:Y:S04]  /*0540*/  LDG.E R10, desc[UR8][R4.64+0x8] ;  /* 0x00000808040a7981 */ /* 0x000f28000c1e1900 */
[----:B------:R-:W5:Y:S04]  /*0550*/  LDG.E R12, desc[UR8][R4.64+0xc] ;  /* 0x00000c08040c7981 */ /* 0x000f68000c1e1900 */
[----:B------:R-:W5:Y:S04]  /*0560*/  LDG.E R14, desc[UR8][R4.64+0x10] ;  /* 0x00001008040e7981 */ /* 0x000f68000c1e1900 */
[----:B------:R-:W5:Y:S04]  /*0570*/  LDG.E R16, desc[UR8][R4.64+0x14] ;  /* 0x0000140804107981 */ /* 0x000f68000c1e1900 */
[----:B------:R-:W5:Y:S04]  /*0580*/  LDG.E R18, desc[UR8][R4.64+0x18] ;  /* 0x0000180804127981 */ /* 0x000f68000c1e1900 */
[----:B------:R-:W5:Y:S01]  /*0590*/  LDG.E R20, desc[UR8][R4.64+0x1c] ;  /* 0x00001c0804147981 */ /* 0x000f62000c1e1900 */
[----:B------:R-:W-:Y:S01]  /*05a0*/  UIADD3 UR4, UPT, UPT, UR4, 0x8, URZ ;  /* 0x0000000804047890 */ /* 0x000fe2000fffe0ff */
[----:B--2---:R-:W-:-:S04]  /*05b0*/  FADD R3, R3, R6 ;  /* 0x0000000603037221 */ /* 0x004fc80000000000 */
[----:B---3--:R-:W-:-:S04]  /*05c0*/  FADD R3, R3, R8 ;  /* 0x0000000803037221 */ /* 0x008fc80000000000 */
[----:B----4-:R-:W-:-:S04]  /*05d0*/  FADD R3, R3, R10 ;  /* 0x0000000a03037221 */ /* 0x010fc80000000000 */
[----:B-----5:R-:W-:-:S04]  /*05e0*/  FADD R3, R3, R12 ;  /* 0x0000000c03037221 */ /* 0x020fc80000000000 */
[----:B------:R-:W-:-:S04]  /*05f0*/  FADD R3, R3, R14 ;  /* 0x0000000e03037221 */ /* 0x000fc80000000000 */
[----:B------:R-:W-:-:S04]  /*0600*/  FADD R3, R3, R16 ;  /* 0x0000001003037221 */ /* 0x000fc80000000000 */
[----:B------:R-:W-:-:S04]  /*0610*/  FADD R3, R3, R18 ;  /* 0x0000001203037221 */ /* 0x000fc80000000000 */
[----:B------:R-:W-:-:S07]  /*0620*/  FADD R3, R3, R20 ;  /* 0x0000001403037221 */ /* 0x000fce0000000000 */
.L_x_4:
        /* <DEDUP_REMOVED lines=16> */
[----:B------:R-:W5:Y:S01]  /*0730*/  LDG.E R12, desc[UR8][R6.64+0xc] ;  /* 0x00000c08060c7981 */ /* 0x000f62000c1e1900 */
[----:B------:R-:W-:Y:S01]  /*0740*/  UIADD3 UR4, UPT, UPT, UR4, 0x4, URZ ;  /* 0x0000000404047890 */ /* 0x000fe2000fffe0ff */
[----:B--2---:R-:W-:-:S04]  /*0750*/  FADD R3, R3, R4 ;  /* 0x0000000403037221 */ /* 0x004fc80000000000 */
[----:B---3--:R-:W-:-:S04]  /*0760*/  FADD R3, R3, R8 ;  /* 0x0000000803037221 */ /* 0x008fc80000000000 */
[----:B----4-:R-:W-:-:S04]  /*0770*/  FADD R3, R3, R10 ;  /* 0x0000000a03037221 */ /* 0x010fc80000000000 */
[----:B-----5:R-:W-:-:S07]  /*0780*/  FADD R3, R3, R12 ;  /* 0x0000000c03037221 */ /* 0x020fce0000000000 */
.L_x_5:
[----:B------:R-:W-:Y:S05]  /*0790*/  BRA.U !UP1, `(.L_x_1) ;  /* 0x00000001092c7547 */ /* 0x000fea000b800000 */
[----:B------:R-:W0:Y:S01]  /*07a0*/  LDC.64 R4, c[0x0][0x380] ;  /* 0x0000e000ff047b82 */ /* 0x000e220000000a00 */
[----:B------:R-:W-:Y:S01]  /*07b0*/  VIADD R7, R0, UR4 ;  /* 0x0000000400077c36 */ /* 0x000fe20008000000 */
[----:B------:R-:W-:-:S03]  /*07c0*/  UIADD3 UR5, UPT, UPT, -UR5, URZ, URZ ;  /* 0x000000ff05057290 */ /* 0x000fc6000fffe1ff */
[----:B0-----:R-:W-:-:S09]  /*07d0*/  IMAD.WIDE.U32 R4, R7, 0x4, R4 ;  /* 0x0000000407047825 */ /* 0x001fd200078e0004 */
.L_x_6:
[----:B------:R0:W2:Y:S01]  /*07e0*/  LDG.E R0, desc[UR8][R4.64] ;  /* 0x0000000804007981 */ /* 0x0000a2000c1e1900 */
[----:B------:R-:W-:-:S04]  /*07f0*/  UIADD3 UR5, UPT, UPT, UR5, 0x1, URZ ;  /* 0x0000000105057890 */ /* 0x000fc8000fffe0ff */
[----:B------:R-:W-:Y:S01]  /*0800*/  UISETP.NE.AND UP0, UPT, UR5, URZ, UPT ;  /* 0x000000ff0500728c */ /* 0x000fe2000bf05270 */
[----:B0-----:R-:W-:-:S04]  /*0810*/  IADD3 R4, P0, PT, R4, 0x4, RZ ;  /* 0x0000000404047810 */ /* 0x001fc80007f1e0ff */
[----:B------:R-:W-:Y:S01]  /*0820*/  IADD3.X R5, PT, PT, RZ, R5, RZ, P0, !PT ;  /* 0x00000005ff057210 */ /* 0x000fe200007fe4ff */
[----:B--2---:R-:W-:-:S03]  /*0830*/  FADD R3, R0, R3 ;  /* 0x0000000300037221 */ /* 0x004fc60000000000 */
[----:B------:R-:W-:Y:S05]  /*0840*/  BRA.U UP0, `(.L_x_6) ;  /* 0xfffffffd00e47547 */ /* 0x000fea000b83ffff */
.L_x_1:
[----:B------:R-:W-:Y:S01]  /*0850*/  I2FP.F32.S32 R6, UR7 ;  /* 0x0000000700067c45 */ /* 0x000fe20008201400 */
[----:B------:R-:W-:Y:S03]  /*0860*/  BSSY.RECONVERGENT B0, `(.L_x_7) ;  /* 0x000000c000007945 */ /* 0x000fe60003800200 */
[----:B------:R-:W0:Y:S08]  /*0870*/  MUFU.RCP R5, R6 ;  /* 0x0000000600057308 */ /* 0x000e300000001000 */
[----:B------:R-:W1:Y:S01]  /*0880*/  FCHK P0, R3, R6 ;  /* 0x0000000603007302 */ /* 0x000e620000000000 */
[----:B0-----:R-:W-:-:S04]  /*0890*/  FFMA R0, -R6, R5, 1 ;  /* 0x3f80000006007423 */ /* 0x001fc80000000105 */
[----:B------:R-:W-:-:S04]  /*08a0*/  FFMA R0, R5, R0, R5 ;  /* 0x0000000005007223 */ /* 0x000fc80000000005 */
[----:B------:R-:W-:-:S04]  /*08b0*/  FFMA R5, R0, R3, RZ ;  /* 0x0000000300057223 */ /* 0x000fc800000000ff */
[----:B------:R-:W-:-:S04]  /*08c0*/  FFMA R4, -R6, R5, R3 ;  /* 0x0000000506047223 */ /* 0x000fc80000000103 */
[----:B------:R-:W-:Y:S01]  /*08d0*/  FFMA R7, R0, R4, R5 ;  /* 0x0000000400077223 */ /* 0x000fe20000000005 */
[----:B-1----:R-:W-:Y:S06]  /*08e0*/  @!P0 BRA `(.L_x_8) ;  /* 0x00000000000c8947 */ /* 0x002fec0003800000 */
[----:B------:R-:W-:-:S07]  /*08f0*/  MOV R4, 0x910 ;  /* 0x0000091000047802 */ /* 0x000fce0000000f00 */
[----:B------:R-:W-:Y:S05]  /*0900*/  CALL.REL.NOINC `($__internal_0_$__cuda_sm3x_div_rn_noftz_f32_slowpath) ;  /* 0x0000000000187944 */ /* 0x000fea0003c00000 */
[----:B------:R-:W-:-:S07]  /*0910*/  IMAD.MOV.U32 R7, RZ, RZ, R0 ;  /* 0x000000ffff077224 */ /* 0x000fce00078e0000 */
.L_x_8:
[----:B------:R-:W-:Y:S05]  /*0920*/  BSYNC.RECONVERGENT B0 ;  /* 0x0000000000007941 */ /* 0x000fea0003800200 */
.L_x_7:
[----:B------:R-:W0:Y:S02]  /*0930*/  LDC.64 R4, c[0x0][0x388] ;  /* 0x0000e200ff047b82 */ /* 0x000e240000000a00 */
[----:B0-----:R-:W-:-:S05]  /*0940*/  IMAD.WIDE.U32 R2, R2, 0x4, R4 ;  /* 0x0000000402027825 */ /* 0x001fca00078e0004 */
[----:B------:R-:W-:Y:S01]  /*0950*/  STG.E desc[UR8][R2.64], R7 ;  /* 0x0000000702007986 */ /* 0x000fe2000c101908 */
[----:B------:R-:W-:Y:S05]  /*0960*/  EXIT ;  /* 0x000000000000794d */ /* 0x000fea0003800000 */
        .weak           $__internal_0_$__cuda_sm3x_div_rn_noftz_f32_slowpath
        .type           $__internal_0_$__cuda_sm3x_div_rn_noftz_f32_slowpath,@function
        .size           $__internal_0_$__cuda_sm3x_div_rn_noftz_f32_slowpath,(.L_x_21 - $__internal_0_$__cuda_sm3x_div_rn_noftz_f32_slowpath)
$__internal_0_$__cuda_sm3x_div_rn_noftz_f32_slowpath:
[----:B------:R-:W-:Y:S01]  /*0970*/  SHF.R.U32.HI R5, RZ, 0x17, R6 ;  /* 0x00000017ff057819 */ /* 0x000fe20000011606 */
[----:B------:R-:W-:Y:S01]  /*0980*/  BSSY.RECONVERGENT B1, `(.L_x_9) ;  /* 0x0000063000017945 */ /* 0x000fe20003800200 */
[----:B------:R-:W-:Y:S02]  /*0990*/  SHF.R.U32.HI R0, RZ, 0x17, R3 ;  /* 0x00000017ff007819 */ /* 0x000fe40000011603 */
[----:B------:R-:W-:Y:S02]  /*09a0*/  LOP3.LUT R5, R5, 0xff, RZ, 0xc0, !PT ;  /* 0x000000ff05057812 */ /* 0x000fe400078ec0ff */
[----:B------:R-:W-:Y:S02]  /*09b0*/  LOP3.LUT R10, R0, 0xff, RZ, 0xc0, !PT ;  /* 0x000000ff000a7812 */ /* 0x000fe400078ec0ff */
[----:B------:R-:W-:-:S03]  /*09c0*/  IADD3 R8, PT, PT, R5, -0x1, RZ ;  /* 0xffffffff05087810 */ /* 0x000fc60007ffe0ff */
[----:B------:R-:W-:Y:S01]  /*09d0*/  VIADD R9, R10, 0xffffffff ;  /* 0xffffffff0a097836 */ /* 0x000fe20000000000 */
[----:B------:R-:W-:-:S04]  /*09e0*/  ISETP.GT.U32.AND P0, PT, R8, 0xfd, PT ;  /* 0x000000fd0800780c */ /* 0x000fc80003f04070 */
[----:B------:R-:W-:-:S13]  /*09f0*/  ISETP.GT.U32.OR P0, PT, R9, 0xfd, P0 ;  /* 0x000000fd0900780c */ /* 0x000fda0000704470 */
[----:B------:R-:W-:Y:S01]  /*0a00*/  @!P0 MOV R7, RZ ;  /* 0x000000ff00078202 */ /* 0x000fe20000000f00 */
[----:B------:R-:W-:Y:S06]  /*0a10*/  @!P0 BRA `(.L_x_10) ;  /* 0x0000000000608947 */ /* 0x000fec0003800000 */
[----:B------:R-:W-:Y:S01]  /*0a20*/  FSETP.GTU.FTZ.AND P0, PT, |R3|, +INF , PT ;  /* 0x7f8000000300780b */ /* 0x000fe20003f1c200 */
[----:B------:R-:W-:Y:S01]  /*0a30*/  IMAD.MOV.U32 R0, RZ, RZ, R6 ;  /* 0x000000ffff007224 */ /* 0x000fe200078e0006 */
[----:B------:R-:W-:-:S04]  /*0a40*/  FSETP.GTU.FTZ.AND P1, PT, |R6|, +INF , PT ;  /* 0x7f8000000600780b */ /* 0x000fc80003f3c200 */
[----:B------:R-:W-:-:S13]  /*0a50*/  PLOP3.LUT P0, PT, P0, P1, PT, 0xf8, 0x8f ;  /* 0x00000000008f781c */ /* 0x000fda0000703f70 */
[----:B------:R-:W-:Y:S05]  /*0a60*/  @P0 BRA `(.L_x_11) ;  /* 0x00000004004c0947 */ /* 0x000fea0003800000 */
[----:B------:R-:W-:-:S13]  /*0a70*/  LOP3.LUT P0, RZ, R6, 0x7fffffff, R3, 0xc8, !PT ;  /* 0x7fffffff06ff7812 */ /* 0x000fda000780c803 */
[----:B------:R-:W-:Y:S05]  /*0a80*/  @!P0 BRA `(.L_x_12) ;  /* 0x00000004003c8947 */ /* 0x000fea0003800000 */
[C---:B------:R-:W-:Y:S02]  /*0a90*/  FSETP.NEU.FTZ.AND P2, PT, |R3|.reuse, +INF , PT ;  /* 0x7f8000000300780b */ /* 0x040fe40003f5d200 */
[----:B------:R-:W-:Y:S02]  /*0aa0*/  FSETP.NEU.FTZ.AND P1, PT, |R0|, +INF , PT ;  /* 0x7f8000000000780b */ /* 0x000fe40003f3d200 */
[----:B------:R-:W-:-:S11]  /*0ab0*/  FSETP.NEU.FTZ.AND P0, PT, |R3|, +INF , PT ;  /* 0x7f8000000300780b */ /* 0x000fd60003f1d200 */
[----:B------:R-:W-:Y:S05]  /*0ac0*/  @!P1 BRA !P2, `(.L_x_12) ;  /* 0x00000004002c9947 */ /* 0x000fea0005000000 */
[----:B------:R-:W-:-:S04]  /*0ad0*/  LOP3.LUT P2, RZ, R3, 0x7fffffff, RZ, 0xc0, !PT ;  /* 0x7fffffff03ff7812 */ /* 0x000fc8000784c0ff */
[----:B------:R-:W-:-:S13]  /*0ae0*/  PLOP3.LUT P1, PT, P1, P2, PT, 0x2f, 0xf2 ;  /* 0x0000000000f2781c */ /* 0x000fda0000f24577 */
[----:B------:R-:W-:Y:S05]  /*0af0*/  @P1 BRA `(.L_x_13) ;  /* 0x0000000400181947 */ /* 0x000fea0003800000 */
[----:B------:R-:W-:-:S04]  /*0b00*/  LOP3.LUT P1, RZ, R6, 0x7fffffff, RZ, 0xc0, !PT ;  /* 0x7fffffff06ff7812 */ /* 0x000fc8000782c0ff */
[----:B------:R-:W-:-:S13]  /*0b10*/  PLOP3.LUT P0, PT, P0, P1, PT, 0x2f, 0xf2 ;  /* 0x0000000000f2781c */ /* 0x000fda0000702577 */
[----:B------:R-:W-:Y:S05]  /*0b20*/  @P0 BRA `(.L_x_14) ;  /* 0x0000000400000947 */ /* 0x000fea0003800000 */
[----:B------:R-:W-:Y:S02]  /*0b30*/  ISETP.GE.AND P0, PT, R9, RZ, PT ;  /* 0x000000ff0900720c */ /* 0x000fe40003f06270 */
[----:B------:R-:W-:-:S11]  /*0b40*/  ISETP.GE.AND P1, PT, R8, RZ, PT ;  /* 0x000000ff0800720c */ /* 0x000fd60003f26270 */
[----:B------:R-:W-:Y:S01]  /*0b50*/  @P0 MOV R7, RZ ;  /* 0x000000ff00070202 */ /* 0x000fe20000000f00 */
[----:B------:R-:W-:Y:S02]  /*0b60*/  @!P0 IMAD.MOV.U32 R7, RZ, RZ, -0x40 ;  /* 0xffffffc0ff078424 */ /* 0x000fe400078e00ff */
[----:B------:R-:W-:Y:S01]  /*0b70*/  @!P0 FFMA R3, R3, 1.84467440737095516160e+19, RZ ;  /* 0x5f80000003038823 */ /* 0x000fe200000000ff */
[----:B------:R-:W-:Y:S02]  /*0b80*/  @!P1 FFMA R6, R0, 1.84467440737095516160e+19, RZ ;  /* 0x5f80000000069823 */ /* 0x000fe400000000ff */
[----:B------:R-:W-:-:S07]  /*0b90*/  @!P1 IADD3 R7, PT, PT, R7, 0x40, RZ ;  /* 0x0000004007079810 */ /* 0x000fce0007ffe0ff */
.L_x_10:
[----:B------:R-:W-:Y:S01]  /*0ba0*/  LEA R9, R5, 0xc0800000, 0x17 ;  /* 0xc080000005097811 */ /* 0x000fe200078eb8ff */
[----:B------:R-:W-:Y:S04]  /*0bb0*/  BSSY.RECONVERGENT B2, `(.L_x_15) ;  /* 0x0000036000027945 */ /* 0x000fe80003800200 */
[----:B------:R-:W-:Y:S01]  /*0bc0*/  IMAD.IADD R9, R6, 0x1, -R9 ;  /* 0x0000000106097824 */ /* 0x000fe200078e0a09 */
[----:B------:R-:W-:-:S03]  /*0bd0*/  IADD3 R6, PT, PT, R10, -0x7f, RZ ;  /* 0xffffff810a067810 */ /* 0x000fc60007ffe0ff */
[----:B------:R-:W0:Y:S01]  /*0be0*/  MUFU.RCP R8, R9 ;  /* 0x0000000900087308 */ /* 0x000e220000001000 */
[----:B------:R-:W-:Y:S01]  /*0bf0*/  FADD.FTZ R11, -R9, -RZ ;  /* 0x800000ff090b7221 */ /* 0x000fe20000010100 */
[C---:B------:R-:W-:Y:S01]  /*0c00*/  IMAD R0, R6.reuse, -0x800000, R3 ;  /* 0xff80000006007824 */ /* 0x040fe200078e0203 */
[----:B------:R-:W-:-:S05]  /*0c10*/  IADD3 R6, PT, PT, R6, 0x7f, -R5 ;  /* 0x0000007f06067810 */ /* 0x000fca0007ffe805 */
[----:B------:R-:W-:Y:S02]  /*0c20*/  IMAD.IADD R6, R6, 0x1, R7 ;  /* 0x0000000106067824 */ /* 0x000fe400078e0207 */
[----:B0-----:R-:W-:-:S04]  /*0c30*/  FFMA R13, R8, R11, 1 ;  /* 0x3f800000080d7423 */ /* 0x001fc8000000000b */
[----:B------:R-:W-:-:S04]  /*0c40*/  FFMA R10, R8, R13, R8 ;  /* 0x0000000d080a7223 */ /* 0x000fc80000000008 */
[----:B------:R-:W-:-:S04]  /*0c50*/  FFMA R3, R0, R10, RZ ;  /* 0x0000000a00037223 */ /* 0x000fc800000000ff */
[----:B------:R-:W-:-:S04]  /*0c60*/  FFMA R8, R11, R3, R0 ;  /* 0x000000030b087223 */ /* 0x000fc80000000000 */
[----:B------:R-:W-:-:S04]  /*0c70*/  FFMA R13, R10, R8, R3 ;  /* 0x000000080a0d7223 */ /* 0x000fc80000000003 */
[----:B------:R-:W-:-:S04]  /*0c80*/  FFMA R8, R11, R13, R0 ;  /* 0x0000000d0b087223 */ /* 0x000fc80000000000 */
[----:B------:R-:W-:-:S05]  /*0c90*/  FFMA R0, R10, R8, R13 ;  /* 0x000000080a007223 */ /* 0x000fca000000000d */
[----:B------:R-:W-:-:S04]  /*0ca0*/  SHF.R.U32.HI R3, RZ, 0x17, R0 ;  /* 0x00000017ff037819 */ /* 0x000fc80000011600 */
[----:B------:R-:W-:-:S04]  /*0cb0*/  LOP3.LUT R3, R3, 0xff, RZ, 0xc0, !PT ;  /* 0x000000ff03037812 */ /* 0x000fc800078ec0ff */
[----:B------:R-:W-:-:S05]  /*0cc0*/  IADD3 R7, PT, PT, R3, R6, RZ ;  /* 0x0000000603077210 */ /* 0x000fca0007ffe0ff */
[----:B------:R-:W-:-:S05]  /*0cd0*/  VIADD R3, R7, 0xffffffff ;  /* 0xffffffff07037836 */ /* 0x000fca0000000000 */
[----:B------:R-:W-:-:S13]  /*0ce0*/  ISETP.GE.U32.AND P0, PT, R3, 0xfe, PT ;  /* 0x000000fe0300780c */ /* 0x000fda0003f06070 */
[----:B------:R-:W-:Y:S05]  /*0cf0*/  @!P0 BRA `(.L_x_16) ;  /* 0x0000000000808947 */ /* 0x000fea0003800000 */
[----:B------:R-:W-:-:S13]  /*0d00*/  ISETP.GT.AND P0, PT, R7, 0xfe, PT ;  /* 0x000000fe0700780c */ /* 0x000fda0003f04270 */
[----:B------:R-:W-:Y:S05]  /*0d10*/  @P0 BRA `(.L_x_17) ;  /* 0x00000000006c0947 */ /* 0x000fea0003800000 */
[----:B------:R-:W-:-:S13]  /*0d20*/  ISETP.GE.AND P0, PT, R7, 0x1, PT ;  /* 0x000000010700780c */ /* 0x000fda0003f06270 */
[----:B------:R-:W-:Y:S05]  /*0d30*/  @P0 BRA `(.L_x_18) ;  /* 0x0000000000740947 */ /* 0x000fea0003800000 */
[----:B------:R-:W-:Y:S02]  /*0d40*/  ISETP.GE.AND P0, PT, R7, -0x18, PT ;  /* 0xffffffe80700780c */ /* 0x000fe40003f06270 */
[----:B------:R-:W-:-:S11]  /*0d50*/  LOP3.LUT R0, R0, 0x80000000, RZ, 0xc0, !PT ;  /* 0x8000000000007812 */ /* 0x000fd600078ec0ff */
[----:B------:R-:W-:Y:S05]  /*0d60*/  @!P0 BRA `(.L_x_18) ;  /* 0x0000000000688947 */ /* 0x000fea0003800000 */
[CCC-:B------:R-:W-:Y:S01]  /*0d70*/  FFMA.RZ R3, R10.reuse, R8.reuse, R13.reuse ;  /* 0x000000080a037223 */ /* 0x1c0fe2000000c00d */
[CCC-:B------:R-:W-:Y:S01]  /*0d80*/  FFMA.RM R6, R10.reuse, R8.reuse, R13.reuse ;  /* 0x000000080a067223 */ /* 0x1c0fe2000000400d */
[C---:B------:R-:W-:Y:S02]  /*0d90*/  ISETP.NE.AND P2, PT, R7.reuse, RZ, PT ;  /* 0x000000ff0700720c */ /* 0x040fe40003f45270 */
[----:B------:R-:W-:Y:S02]  /*0da0*/  ISETP.NE.AND P1, PT, R7, RZ, PT ;  /* 0x000000ff0700720c */ /* 0x000fe40003f25270 */
[----:B------:R-:W-:Y:S01]  /*0db0*/  LOP3.LUT R5, R3, 0x7fffff, RZ, 0xc0, !PT ;  /* 0x007fffff03057812 */ /* 0x000fe200078ec0ff */
[----:B------:R-:W-:Y:S01]  /*0dc0*/  FFMA.RP R3, R10, R8, R13 ;  /* 0x000000080a037223 */ /* 0x000fe2000000800d */
[----:B------:R-:W-:Y:S01]  /*0dd0*/  IADD3 R8, PT, PT, R7, 0x20, RZ ;  /* 0x0000002007087810 */ /* 0x000fe20007ffe0ff */
[----:B------:R-:W-:Y:S01]  /*0de0*/  IMAD.MOV R7, RZ, RZ, -R7 ;  /* 0x000000ffff077224 */ /* 0x000fe200078e0a07 */
[----:B------:R-:W-:-:S02]  /*0df0*/  LOP3.LUT R5, R5, 0x800000, RZ, 0xfc, !PT ;  /* 0x0080000005057812 */ /* 0x000fc400078efcff */
[----:B------:R-:W-:Y:S02]  /*0e00*/  FSETP.NEU.FTZ.AND P0, PT, R3, R6, PT ;  /* 0x000000060300720b */ /* 0x000fe40003f1d000 */
[----:B------:R-:W-:Y:S02]  /*0e10*/  SHF.L.U32 R8, R5, R8, RZ ;  /* 0x0000000805087219 */ /* 0x000fe400000006ff */
[----:B------:R-:W-:Y:S02]  /*0e20*/  SEL R6, R7, RZ, P2 ;  /* 0x000000ff07067207 */ /* 0x000fe40001000000 */
[----:B------:R-:W-:Y:S02]  /*0e30*/  ISETP.NE.AND P1, PT, R8, RZ, P1 ;  /* 0x000000ff0800720c */ /* 0x000fe40000f25270 */
[----:B------:R-:W-:Y:S02]  /*0e40*/  SHF.R.U32.HI R6, RZ, R6, R5 ;  /* 0x00000006ff067219 */ /* 0x000fe40000011605 */
[----:B------:R-:W-:-:S02]  /*0e50*/  PLOP3.LUT P0, PT, P0, P1, PT, 0xf8, 0x8f ;  /* 0x00000000008f781c */ /* 0x000fc40000703f70 */
[----:B------:R-:W-:Y:S02]  /*0e60*/  SHF.R.U32.HI R8, RZ, 0x1, R6 ;  /* 0x00000001ff087819 */ /* 0x000fe40000011606 */
[----:B------:R-:W-:-:S04]  /*0e70*/  SEL R3, RZ, 0x1, !P0 ;  /* 0x00000001ff037807 */ /* 0x000fc80004000000 */
[----:B------:R-:W-:-:S04]  /*0e80*/  LOP3.LUT R3, R3, 0x1, R8, 0xf8, !PT ;  /* 0x0000000103037812 */ /* 0x000fc800078ef808 */
[----:B------:R-:W-:-:S04]  /*0e90*/  LOP3.LUT R3, R3, R6, RZ, 0xc0, !PT ;  /* 0x0000000603037212 */ /* 0x000fc800078ec0ff */
[----:B------:R-:W-:-:S04]  /*0ea0*/  IADD3 R3, PT, PT, R8, R3, RZ ;  /* 0x0000000308037210 */ /* 0x000fc80007ffe0ff */
[----:B------:R-:W-:Y:S01]  /*0eb0*/  LOP3.LUT R0, R3, R0, RZ, 0xfc, !PT ;  /* 0x0000000003007212 */ /* 0x000fe200078efcff */
[----:B------:R-:W-:Y:S06]  /*0ec0*/  BRA `(.L_x_18) ;  /* 0x0000000000107947 */ /* 0x000fec0003800000 */
.L_x_17:
[----:B------:R-:W-:-:S04]  /*0ed0*/  LOP3.LUT R0, R0, 0x80000000, RZ, 0xc0, !PT ;  /* 0x8000000000007812 */ /* 0x000fc800078ec0ff */
[----:B------:R-:W-:Y:S01]  /*0ee0*/  LOP3.LUT R0, R0, 0x7f800000, RZ, 0xfc, !PT ;  /* 0x7f80000000007812 */ /* 0x000fe200078efcff */
[----:B------:R-:W-:Y:S06]  /*0ef0*/  BRA `(.L_x_18) ;  /* 0x0000000000047947 */ /* 0x000fec0003800000 */
.L_x_16:
[----:B------:R-:W-:-:S07]  /*0f00*/  IMAD R0, R6, 0x800000, R0 ;  /* 0x0080000006007824 */ /* 0x000fce00078e0200 */
.L_x_18:
[----:B------:R-:W-:Y:S05]  /*0f10*/  BSYNC.RECONVERGENT B2 ;  /* 0x0000000000027941 */ /* 0x000fea0003800200 */
.L_x_15:
[----:B------:R-:W-:Y:S05]  /*0f20*/  BRA `(.L_x_19) ;  /* 0x0000000000207947 */ /* 0x000fea0003800000 */
.L_x_14:
[----:B------:R-:W-:-:S04]  /*0f30*/  LOP3.LUT R0, R6, 0x80000000, R3, 0x48, !PT ;  /* 0x8000000006007812 */ /* 0x000fc800078e4803 */
[----:B------:R-:W-:Y:S01]  /*0f40*/  LOP3.LUT R0, R0, 0x7f800000, RZ, 0xfc, !PT ;  /* 0x7f80000000007812 */ /* 0x000fe200078efcff */
[----:B------:R-:W-:Y:S06]  /*0f50*/  BRA `(.L_x_19) ;  /* 0x0000000000147947 */ /* 0x000fec0003800000 */
.L_x_13:
[----:B------:R-:W-:Y:S01]  /*0f60*/  LOP3.LUT R0, R6, 0x80000000, R3, 0x48, !PT ;  /* 0x8000000006007812 */ /* 0x000fe200078e4803 */
[----:B------:R-:W-:Y:S06]  /*0f70*/  BRA `(.L_x_19) ;  /* 0x00000000000c7947 */ /* 0x000fec0003800000 */
.L_x_12:
[----:B------:R-:W0:Y:S01]  /*0f80*/  MUFU.RSQ R0, -QNAN ;  /* 0xffc0000000007908 */ /* 0x000e220000001400 */
[----:B------:R-:W-:Y:S05]  /*0f90*/  BRA `(.L_x_19) ;  /* 0x0000000000047947 */ /* 0x000fea0003800000 */
.L_x_11:
[----:B------:R-:W-:-:S07]  /*0fa0*/  FADD.FTZ R0, R3, R0 ;  /* 0x0000000003007221 */ /* 0x000fce0000010000 */
.L_x_19:
[----:B------:R-:W-:Y:S05]  /*0fb0*/  BSYNC.RECONVERGENT B1 ;  /* 0x0000000000017941 */ /* 0x000fea0003800200 */
.L_x_9:
[----:B------:R-:W-:-:S04]  /*0fc0*/  HFMA2 R5, -RZ, RZ, 0, 0 ;  /* 0x00000000ff057431 */ /* 0x000fc800000001ff */
[----:B0-----:R-:W-:Y:S05]  /*0fd0*/  RET.REL.NODEC R4 `(_Z11mean_kernelPKfPfii) ;  /* 0xfffffff004087950 */ /* 0x001fea0003c3ffff */
.L_x_20:
        /* <DEDUP_REMOVED lines=10> */
.L_x_21:


//--------------------- .nv.shared.reserved.0     --------------------------
	.section	.nv.shared.reserved.0,"aw",@nobits
	.weak		__nv_reservedSMEM_offset_0_alias
	.size		__nv_reservedSMEM_offset_0_alias, 0, 64
	.other		__nv_reservedSMEM_offset_0_alias,@"STO_CUDA_RESERVED_SHARED STV_DEFAULT"
__nv_reservedSMEM_offset_0_alias:
	.zero		0
	.zero		64


//--------------------- .nv.constant0._Z13det2x2_kernelPKfPfi --------------------------
	.section	.nv.constant0._Z13det2x2_kernelPKfPfi,"a",@progbits
	.sectionflags	@""
	.align	4
.nv.constant0._Z13det2x2_kernelPKfPfi:
	.zero		916


//--------------------- .nv.constant0._Z11mean_kernelPKfPfii --------------------------
	.section	.nv.constant0._Z11mean_kernelPKfPfii,"a",@progbits
	.sectionflags	@""
	.align	4
.nv.constant0._Z11mean_kernelPKfPfii:
	.zero		920


//--------------------- SYMBOLS --------------------------

	.type		.nv.reservedSmem.offset0,@object
	.size		.nv.reservedSmem.offset0,0x4
